	.headerflags	@"EF_CUDA_TEXMODE_UNIFIED EF_CUDA_64BIT_ADDRESS EF_CUDA_ACCELERATORS EF_CUDA_SM90 EF_CUDA_VIRTUAL_SM(EF_CUDA_SM90)"
	.elftype	@"ET_EXEC"


//--------------------- .nv.info                  --------------------------
	.section	.nv.info,"",@"SHT_CUDA_INFO"
	.align	4


	//----- nvinfo : EIATTR_REGCOUNT
	.align		4
        /*0000*/ 	.byte	0x04, 0x2f
        /*0002*/ 	.short	(.L_3 - .L_2)
	.align		4
.L_2:
        /*0004*/ 	.word	index@(triton_poi_fused_cat_80)
        /*0008*/ 	.word	0x00000016


	//----- nvinfo : EIATTR_MIN_STACK_SIZE
	.align		4
.L_3:
        /*000c*/ 	.byte	0x04, 0x12
        /*000e*/ 	.short	(.L_5 - .L_4)
	.align		4
.L_4:
        /*0010*/ 	.word	index@(triton_poi_fused_cat_80)
        /*0014*/ 	.word	0x00000000


	//----- nvinfo : EIATTR_FRAME_SIZE
	.align		4
.L_5:
        /*0018*/ 	.byte	0x04, 0x11
        /*001a*/ 	.short	(.L_7 - .L_6)
	.align		4
.L_6:
        /*001c*/ 	.word	index@(triton_poi_fused_cat_80)
        /*0020*/ 	.word	0x00000000


	//----- nvinfo : EIATTR_MIN_STACK_SIZE
	.align		4
.L_7:
        /*0024*/ 	.byte	0x04, 0x12
        /*0026*/ 	.short	(.L_9 - .L_8)
	.align		4
.L_8:
        /*0028*/ 	.word	index@(triton_poi_fused_cat_80)
        /*002c*/ 	.word	0x00000000
.L_9:


//--------------------- .nv.info.triton_poi_fused_cat_80 --------------------------
	.section	.nv.info.triton_poi_fused_cat_80,"",@"SHT_CUDA_INFO"
	.sectionflags	@""
	.align	4


	//----- nvinfo : EIATTR_CUDA_API_VERSION
	.align		4
        /*0000*/ 	.byte	0x04, 0x37
        /*0002*/ 	.short	(.L_11 - .L_10)
.L_10:
        /*0004*/ 	.word	0x0000007c


	//----- nvinfo : EIATTR_KPARAM_INFO
	.align		4
.L_11:
        /*0008*/ 	.byte	0x04, 0x17
        /*000a*/ 	.short	(.L_13 - .L_12)
.L_12:
        /*000c*/ 	.word	0x00000000
        /*0010*/ 	.short	0x0007
        /*0012*/ 	.short	0x0038
        /*0014*/ 	.byte	0x00, 0xf0, 0x11, 0x00


	//----- nvinfo : EIATTR_KPARAM_INFO
	.align		4
.L_13:
        /*0018*/ 	.byte	0x04, 0x17
        /*001a*/ 	.short	(.L_15 - .L_14)
.L_14:
        /*001c*/ 	.word	0x00000000
        /*0020*/ 	.short	0x0006
        /*0022*/ 	.short	0x0030
        /*0024*/ 	.byte	0x00, 0xf4, 0x21, 0x00


	//----- nvinfo : EIATTR_KPARAM_INFO
	.align		4
.L_15:
        /*0028*/ 	.byte	0x04, 0x17
        /*002a*/ 	.short	(.L_17 - .L_16)
.L_16:
        /*002c*/ 	.word	0x00000000
        /*0030*/ 	.short	0x0005
        /*0032*/ 	.short	0x0028
        /*0034*/ 	.byte	0x00, 0xf4, 0x21, 0x00


	//----- nvinfo : EIATTR_KPARAM_INFO
	.align		4
.L_17:
        /*0038*/ 	.byte	0x04, 0x17
        /*003a*/ 	.short	(.L_19 - .L_18)
.L_18:
        /*003c*/ 	.word	0x00000000
        /*0040*/ 	.short	0x0004
        /*0042*/ 	.short	0x0020
        /*0044*/ 	.byte	0x00, 0xf4, 0x21, 0x00


	//----- nvinfo : EIATTR_KPARAM_INFO
	.align		4
.L_19:
        /*0048*/ 	.byte	0x04, 0x17
        /*004a*/ 	.short	(.L_21 - .L_20)
.L_20:
        /*004c*/ 	.word	0x00000000
        /*0050*/ 	.short	0x0003
        /*0052*/ 	.short	0x0018
        /*0054*/ 	.byte	0x00, 0xf4, 0x21, 0x00


	//----- nvinfo : EIATTR_KPARAM_INFO
	.align		4
.L_21:
        /*0058*/ 	.byte	0x04, 0x17
        /*005a*/ 	.short	(.L_23 - .L_22)
.L_22:
        /*005c*/ 	.word	0x00000000
        /*0060*/ 	.short	0x0002
        /*0062*/ 	.short	0x0010
        /*0064*/ 	.byte	0x00, 0xf4, 0x21, 0x00


	//----- nvinfo : EIATTR_KPARAM_INFO
	.align		4
.L_23:
        /*0068*/ 	.byte	0x04, 0x17
        /*006a*/ 	.short	(.L_25 - .L_24)
.L_24:
        /*006c*/ 	.word	0x00000000
        /*0070*/ 	.short	0x0001
        /*0072*/ 	.short	0x0008
        /*0074*/ 	.byte	0x00, 0xf4, 0x21, 0x00


	//----- nvinfo : EIATTR_KPARAM_INFO
	.align		4
.L_25:
        /*0078*/ 	.byte	0x04, 0x17
        /*007a*/ 	.short	(.L_27 - .L_26)
.L_26:
        /*007c*/ 	.word	0x00000000
        /*0080*/ 	.short	0x0000
        /*0082*/ 	.short	0x0000
        /*0084*/ 	.byte	0x00, 0xf4, 0x21, 0x00


	//----- nvinfo : EIATTR_SPARSE_MMA_MASK
	.align		4
.L_27:
        /*0088*/ 	.byte	0x03, 0x50
        /*008a*/ 	.short	0x0000


	//----- nvinfo : EIATTR_MAXREG_COUNT
	.align		4
        /*008c*/ 	.byte	0x03, 0x1b
        /*008e*/ 	.short	0x00ff


	//----- nvinfo : EIATTR_EXIT_INSTR_OFFSETS
	.align		4
        /*0090*/ 	.byte	0x04, 0x1c
        /*0092*/ 	.short	(.L_29 - .L_28)


	//   ....[0]....
.L_28:
        /*0094*/ 	.word	0x000004d0


	//----- nvinfo : EIATTR_REQNTID
	.align		4
.L_29:
        /*0098*/ 	.byte	0x04, 0x10
        /*009a*/ 	.short	(.L_31 - .L_30)
.L_30:
        /*009c*/ 	.word	0x00000080
        /*00a0*/ 	.word	0x00000001
        /*00a4*/ 	.word	0x00000001


	//----- nvinfo : EIATTR_CBANK_PARAM_SIZE
	.align		4
.L_31:
        /*00a8*/ 	.byte	0x03, 0x19
        /*00aa*/ 	.short	0x003c


	//----- nvinfo : EIATTR_PARAM_CBANK
	.align		4
        /*00ac*/ 	.byte	0x04, 0x0a
        /*00ae*/ 	.short	(.L_33 - .L_32)
	.align		4
.L_32:
        /*00b0*/ 	.word	index@(.nv.constant0.triton_poi_fused_cat_80)
        /*00b4*/ 	.short	0x0210
        /*00b6*/ 	.short	0x003c


	//----- nvinfo : EIATTR_SW_WAR
	.align		4
.L_33:
        /*00b8*/ 	.byte	0x04, 0x36
        /*00ba*/ 	.short	(.L_35 - .L_34)
.L_34:
        /*00bc*/ 	.word	0x00000008
.L_35:


//--------------------- .nv.callgraph             --------------------------
	.section	.nv.callgraph,"",@"SHT_CUDA_CALLGRAPH"
	.align	4
	.sectionentsize	8
	.align		4
        /*0000*/ 	.word	0x00000000
	.align		4
        /*0004*/ 	.word	0xffffffff
	.align		4
        /*0008*/ 	.word	0x00000000
	.align		4
        /*000c*/ 	.word	0xfffffffe
	.align		4
        /*0010*/ 	.word	0x00000000
	.align		4
        /*0014*/ 	.word	0xfffffffd
	.align		4
        /*0018*/ 	.word	0x00000000
	.align		4
        /*001c*/ 	.word	0xfffffffc


//--------------------- .nv.constant4             --------------------------
	.section	.nv.constant4,"a",@progbits
	.align	8
	.align		8
.nv.constant4:
        /*0000*/ 	.dword	_$_str
	.align		8
        /*0008*/ 	.dword	_$_str_$_2


//--------------------- .text.triton_poi_fused_cat_80 --------------------------
	.section	.text.triton_poi_fused_cat_80,"ax",@progbits
	.align	128
        .global         triton_poi_fused_cat_80
        .type           triton_poi_fused_cat_80,@function
        .size           triton_poi_fused_cat_80,(.L_x_1 - triton_poi_fused_cat_80)
        .other          triton_poi_fused_cat_80,@"STO_CUDA_ENTRY STV_DEFAULT"
triton_poi_fused_cat_80:
.text.triton_poi_fused_cat_80:
[----:B------:R-:W-:Y:S01]  /*0000*/  LDC R1, c[0x0][0x28] ;  /* 0x00000a00ff017b82 */ /* 0x000fe20000000800 */
[----:B------:R-:W1:Y:S07]  /*0010*/  S2R R0, SR_TID.X ;  /* 0x0000000000007919 */ /* 0x000e6e0000002100 */
[----:B------:R-:W2:Y:S01]  /*0020*/  LDC.64 R16, c[0x0][0x220] ;  /* 0x00008800ff107b82 */ /* 0x000ea20000000a00 */
[----:B------:R-:W-:Y:S01]  /*0030*/  IMAD.MOV.U32 R6, RZ, RZ, RZ ;  /* 0x000000ffff067224 */ /* 0x000fe200078e00ff */
[----:B------:R-:W-:Y:S01]  /*0040*/  ULDC.64 UR4, c[0x0][0x208] ;  /* 0x0000820000047ab9 */ /* 0x000fe20000000a00 */
[----:B------:R-:W3:Y:S05]  /*0050*/  S2R R3, SR_CTAID.X ;  /* 0x0000000000037919 */ /* 0x000eea0000002500 */
[----:B------:R-:W4:Y:S08]  /*0060*/  LDC.64 R14, c[0x0][0x210] ;  /* 0x00008400ff0e7b82 */ /* 0x000f300000000a00 */
[----:B------:R-:W5:Y:S08]  /*0070*/  LDC.64 R10, c[0x0][0x218] ;  /* 0x00008600ff0a7b82 */ /* 0x000f700000000a00 */
[----:B------:R-:W4:Y:S01]  /*0080*/  LDC.64 R4, c[0x0][0x228] ;  /* 0x00008a00ff047b82 */ /* 0x000f220000000a00 */
[----:B------:R-:W-:Y:S01]  /*0090*/  IMAD.MOV.U32 R12, RZ, RZ, RZ ;  /* 0x000000ffff0c7224 */ /* 0x000fe200078e00ff */
[----:B------:R-:W-:Y:S01]  /*00a0*/  ULDC.64 UR6, c[0x0][0x238] ;  /* 0x00008e0000067ab9 */ /* 0x000fe20000000a00 */
[----:B-1----:R-:W-:-:S05]  /*00b0*/  LOP3.LUT R0, R0, 0x7f, RZ, 0xc0, !PT ;  /* 0x0000007f00007812 */ /* 0x002fca00078ec0ff */
[----:B---3--:R-:W-:-:S05]  /*00c0*/  IMAD R0, R3, 0x80, R0 ;  /* 0x0000008003007824 */ /* 0x008fca00078e0200 */
[----:B------:R-:W-:-:S04]  /*00d0*/  SHF.R.S32.HI R3, RZ, 0x1f, R0 ;  /* 0x0000001fff037819 */ /* 0x000fc80000011400 */
[----:B------:R-:W-:-:S04]  /*00e0*/  LEA.HI R8, R3, R0, RZ, 0x2 ;  /* 0x0000000003087211 */ /* 0x000fc800078f10ff */
[--C-:B------:R-:W-:Y:S02]  /*00f0*/  SHF.R.S32.HI R7, RZ, 0x2, R8.reuse ;  /* 0x00000002ff077819 */ /* 0x100fe40000011408 */
[----:B------:R-:W-:-:S04]  /*0100*/  SHF.R.S32.HI R2, RZ, 0x1f, R8 ;  /* 0x0000001fff027819 */ /* 0x000fc80000011408 */
[----:B------:R-:W-:-:S04]  /*0110*/  LEA.HI R2, R2, R7, RZ, 0x9 ;  /* 0x0000000702027211 */ /* 0x000fc800078f48ff */
[----:B------:R-:W-:-:S05]  /*0120*/  LOP3.LUT R2, R2, 0xfffffe00, RZ, 0xc0, !PT ;  /* 0xfffffe0002027812 */ /* 0x000fca00078ec0ff */
[----:B------:R-:W-:-:S04]  /*0130*/  IMAD.IADD R7, R7, 0x1, -R2 ;  /* 0x0000000107077824 */ /* 0x000fc800078e0a02 */
[C---:B--2---:R-:W-:Y:S01]  /*0140*/  IMAD.WIDE R16, R7.reuse, 0x4, R16 ;  /* 0x0000000407107825 */ /* 0x044fe200078e0210 */
[----:B------:R-:W-:-:S13]  /*0150*/  ISETP.GE.AND P1, PT, R7, 0x100, PT ;  /* 0x000001000700780c */ /* 0x000fda0003f26270 */
[----:B------:R5:W2:Y:S01]  /*0160*/  @!P1 LDG.E.EL R6, desc[UR4][R16.64] ;  /* 0x0000000410069981 */ /* 0x000aa2000c2e1900 */
[----:B------:R-:W-:Y:S02]  /*0170*/  LEA.HI R9, R3, R0, RZ, 0xb ;  /* 0x0000000003097211 */ /* 0x000fe400078f58ff */
[----:B------:R-:W1:Y:S02]  /*0180*/  LDC.64 R2, c[0x0][0x230] ;  /* 0x00008c00ff027b82 */ /* 0x000e640000000a00 */
[----:B------:R-:W-:Y:S02]  /*0190*/  SHF.R.S32.HI R13, RZ, 0xb, R9 ;  /* 0x0000000bff0d7819 */ /* 0x000fe40000011409 */
[----:B------:R-:W-:-:S03]  /*01a0*/  LOP3.LUT R9, R9, 0xfffff800, RZ, 0xc0, !PT ;  /* 0xfffff80009097812 */ /* 0x000fc600078ec0ff */
[----:B------:R-:W-:Y:S01]  /*01b0*/  IMAD.SHL.U32 R13, R13, 0x400, RZ ;  /* 0x000004000d0d7824 */ /* 0x000fe200078e00ff */
[----:B------:R-:W-:Y:S01]  /*01c0*/  LOP3.LUT R19, R8, 0xfffffffc, RZ, 0xc0, !PT ;  /* 0xfffffffc08137812 */ /* 0x000fe200078ec0ff */
[----:B-----5:R-:W-:-:S03]  /*01d0*/  IMAD.WIDE R16, R7, 0x4, R10 ;  /* 0x0000000407107825 */ /* 0x020fc600078e020a */
[----:B------:R-:W-:-:S05]  /*01e0*/  IADD3 R9, R13, R0, -R9 ;  /* 0x000000000d097210 */ /* 0x000fca0007ffe809 */
[----:B----4-:R-:W-:-:S04]  /*01f0*/  IMAD.WIDE R14, R9, 0x4, R14 ;  /* 0x00000004090e7825 */ /* 0x010fc800078e020e */
[----:B------:R-:W-:Y:S01]  /*0200*/  IMAD.MOV.U32 R9, RZ, RZ, RZ ;  /* 0x000000ffff097224 */ /* 0x000fe200078e00ff */
[----:B------:R3:W4:Y:S01]  /*0210*/  @!P1 LDG.E R12, desc[UR4][R14.64] ;  /* 0x000000040e0c9981 */ /* 0x000722000c1e1900 */
[----:B------:R-:W-:Y:S01]  /*0220*/  IMAD.IADD R8, R0, 0x1, -R19 ;  /* 0x0000000100087824 */ /* 0x000fe200078e0a13 */
[----:B------:R-:W-:Y:S01]  /*0230*/  CS2R R10, SRZ ;  /* 0x00000000000a7805 */ /* 0x000fe2000001ff00 */
[C---:B------:R-:W-:Y:S02]  /*0240*/  IMAD.SHL.U32 R18, R7.reuse, 0x4, RZ ;  /* 0x0000000407127824 */ /* 0x040fe400078e00ff */
[----:B------:R-:W5:Y:S01]  /*0250*/  @!P1 LDG.E.EL R9, desc[UR4][R16.64] ;  /* 0x0000000410099981 */ /* 0x000f62000c2e1900 */
[----:B0-----:R-:W-:-:S04]  /*0260*/  IMAD.WIDE R4, R7, 0x4, R4 ;  /* 0x0000000407047825 */ /* 0x001fc800078e0204 */
[C---:B-1----:R-:W-:Y:S01]  /*0270*/  IMAD.WIDE R2, R7.reuse, 0x4, R2 ;  /* 0x0000000407027825 */ /* 0x042fe200078e0202 */
[--C-:B---3--:R-:W-:Y:S01]  /*0280*/  SHF.R.S32.HI R15, RZ, 0x1f, R13.reuse ;  /* 0x0000001fff0f7819 */ /* 0x108fe2000001140d */
[----:B------:R-:W3:Y:S01]  /*0290*/  @!P1 LDG.E.EL R11, desc[UR4][R4.64] ;  /* 0x00000004040b9981 */ /* 0x000ee2000c2e1900 */
[----:B------:R-:W-:Y:S02]  /*02a0*/  IADD3 R13, P2, P3, R18, R8, R13 ;  /* 0x00000008120d7210 */ /* 0x000fe40007b5e00d */
[----:B------:R-:W-:Y:S01]  /*02b0*/  SHF.R.S32.HI R8, RZ, 0x1f, R8 ;  /* 0x0000001fff087819 */ /* 0x000fe20000011408 */
[----:B------:R0:W3:Y:S01]  /*02c0*/  @!P1 LDG.E.EL R10, desc[UR4][R2.64] ;  /* 0x00000004020a9981 */ /* 0x0000e2000c2e1900 */
[----:B------:R-:W-:Y:S02]  /*02d0*/  SHF.R.S32.HI R18, RZ, 0x1f, R18 ;  /* 0x0000001fff127819 */ /* 0x000fe40000011412 */
[----:B------:R-:W-:Y:S02]  /*02e0*/  ISETP.GT.AND P0, PT, R7, 0xff, PT ;  /* 0x000000ff0700780c */ /* 0x000fe40003f04270 */
[----:B------:R-:W-:-:S02]  /*02f0*/  IADD3.X R8, R18, R8, R15, P2, P3 ;  /* 0x0000000812087210 */ /* 0x000fc400017e640f */
[C---:B------:R-:W-:Y:S01]  /*0300*/  LEA R14, P2, R13.reuse, UR6, 0x2 ;  /* 0x000000060d0e7c11 */ /* 0x040fe2000f8410ff */
[----:B0-----:R-:W0:Y:S03]  /*0310*/  LDC.64 R2, c[0x0][0x240] ;  /* 0x00009000ff027b82 */ /* 0x001e260000000a00 */
[----:B------:R-:W-:Y:S01]  /*0320*/  LEA.HI.X R15, R13, UR7, R8, 0x2, P2 ;  /* 0x000000070d0f7c11 */ /* 0x000fe200090f1408 */
[----:B------:R-:W-:-:S06]  /*0330*/  IMAD.MOV.U32 R8, RZ, RZ, RZ ;  /* 0x000000ffff087224 */ /* 0x000fcc00078e00ff */
[----:B------:R-:W3:Y:S01]  /*0340*/  @P0 LDG.E R8, desc[UR4][R14.64+-0x1000] ;  /* 0xfff000040e080981 */ /* 0x000ee2000c1e1900 */
[----:B------:R-:W-:Y:S02]  /*0350*/  IMAD.MOV.U32 R7, RZ, RZ, 0x3e800000 ;  /* 0x3e800000ff077424 */ /* 0x000fe400078e00ff */
[----:B0-----:R-:W-:Y:S01]  /*0360*/  IMAD.WIDE R2, R0, 0x4, R2 ;  /* 0x0000000400027825 */ /* 0x001fe200078e0202 */
[----:B--2---:R-:W-:-:S05]  /*0370*/  SEL R6, R6, RZ, !P1 ;  /* 0x000000ff06067207 */ /* 0x004fca0004800000 */
[----:B------:R-:W-:-:S04]  /*0380*/  FADD R6, R6, 9.9999997473787516356e-06 ;  /* 0x3727c5ac06067421 */ /* 0x000fc80000000000 */
[----:B------:R-:W0:Y:S02]  /*0390*/  MUFU.SQRT R4, R6 ;  /* 0x0000000600047308 */ /* 0x000e240000002000 */
[C---:B0-----:R-:W-:Y:S02]  /*03a0*/  FSETP.GT.AND P2, PT, R4.reuse, 8.50705917302346158658e+37, PT ;  /* 0x7e8000000400780b */ /* 0x041fe40003f44000 */
[----:B------:R-:W-:Y:S02]  /*03b0*/  FSETP.GEU.AND P3, PT, R4, 1.175494350822287508e-38, PT ;  /* 0x008000000400780b */ /* 0x000fe40003f6e000 */
[----:B------:R-:W-:Y:S02]  /*03c0*/  FSEL R7, R7, 1, P2 ;  /* 0x3f80000007077808 */ /* 0x000fe40001000000 */
[----:B----4-:R-:W-:Y:S02]  /*03d0*/  SEL R5, R12, RZ, !P1 ;  /* 0x000000ff0c057207 */ /* 0x010fe40004800000 */
[----:B-----5:R-:W-:-:S05]  /*03e0*/  SEL R12, R9, RZ, !P1 ;  /* 0x000000ff090c7207 */ /* 0x020fca0004800000 */
[----:B------:R-:W-:Y:S01]  /*03f0*/  @P2 FMUL R4, R4, 0.25 ;  /* 0x3e80000004042820 */ /* 0x000fe20000400000 */
[----:B------:R-:W-:Y:S01]  /*0400*/  FADD R5, R5, -R12 ;  /* 0x8000000c05057221 */ /* 0x000fe20000000000 */
[----:B------:R-:W-:Y:S01]  /*0410*/  @!P3 FMUL R7, R7, 16777216 ;  /* 0x4b8000000707b820 */ /* 0x000fe20000400000 */
[----:B---3--:R-:W-:Y:S01]  /*0420*/  SEL R11, R11, RZ, !P1 ;  /* 0x000000ff0b0b7207 */ /* 0x008fe20004800000 */
[----:B------:R-:W-:Y:S01]  /*0430*/  @!P3 FMUL R4, R4, 16777216 ;  /* 0x4b8000000404b820 */ /* 0x000fe20000400000 */
[----:B------:R-:W-:-:S05]  /*0440*/  SEL R10, R10, RZ, !P1 ;  /* 0x000000ff0a0a7207 */ /* 0x000fca0004800000 */
[----:B------:R-:W0:Y:S02]  /*0450*/  MUFU.RCP R4, R4 ;  /* 0x0000000400047308 */ /* 0x000e240000001000 */
[----:B0-----:R-:W-:-:S04]  /*0460*/  FMUL R6, R4, R7 ;  /* 0x0000000704067220 */ /* 0x001fc80000400000 */
[----:B------:R-:W-:-:S04]  /*0470*/  FMUL R5, R5, R6 ;  /* 0x0000000605057220 */ /* 0x000fc80000400000 */
[----:B------:R-:W-:-:S05]  /*0480*/  FFMA R10, R5, R11, R10 ;  /* 0x0000000b050a7223 */ /* 0x000fca000000000a */
[----:B------:R-:W-:-:S04]  /*0490*/  FSETP.GEU.AND P2, PT, R10, RZ, PT ;  /* 0x000000ff0a00720b */ /* 0x000fc80003f4e000 */
[----:B------:R-:W-:Y:S02]  /*04a0*/  FSEL R5, R10, RZ, P2 ;  /* 0x000000ff0a057208 */ /* 0x000fe40001000000 */
[----:B------:R-:W-:-:S05]  /*04b0*/  @P1 SEL R5, R8, RZ, P0 ;  /* 0x000000ff08051207 */ /* 0x000fca0000000000 */
[----:B------:R-:W-:Y:S01]  /*04c0*/  STG.E desc[UR4][R2.64], R5 ;  /* 0x0000000502007986 */ /* 0x000fe2000c101904 */
[----:B------:R-:W-:Y:S05]  /*04d0*/  EXIT ;  /* 0x000000000000794d */ /* 0x000fea0003800000 */
.L_x_0:
[----:B------:R-:W-:-:S00]  /*04e0*/  BRA `(.L_x_0) ;  /* 0xfffffffc00fc7947 */ /* 0x000fc0000383ffff */
[----:B------:R-:W-:-:S00]  /*04f0*/  NOP ;  /* 0x0000000000007918 */ /* 0x000fc00000000000 */
        /* <DEDUP_REMOVED lines=8> */
.L_x_1:


//--------------------- .nv.global.init           --------------------------
	.section	.nv.global.init,"aw",@progbits
.nv.global.init:
	.type		_$_str,@object
	.size		_$_str,(_$_str_$_2 - _$_str)
_$_str:
        /*0000*/ 	.byte	0x5f, 0x5f, 0x43, 0x55, 0x44, 0x41, 0x5f, 0x46, 0x54, 0x5a, 0x00
	.type		_$_str_$_2,@object
	.size		_$_str_$_2,(.L_1 - _$_str_$_2)
_$_str_$_2:
        /*000b*/ 	.byte	0x5f, 0x5f, 0x43, 0x55, 0x44, 0x41, 0x5f, 0x50, 0x52, 0x45, 0x43, 0x5f, 0x53, 0x51, 0x52, 0x54
        /*001b*/ 	.byte	0x00
.L_1:


//--------------------- .nv.constant0.triton_poi_fused_cat_80 --------------------------
	.section	.nv.constant0.triton_poi_fused_cat_80,"a",@progbits
	.sectionflags	@""
	.align	4
.nv.constant0.triton_poi_fused_cat_80:
	.zero		588
